//
// Generated by NVIDIA NVVM Compiler
//
// Compiler Build ID: CL-36424714
// Cuda compilation tools, release 13.0, V13.0.88
// Based on NVVM 20.0.0
//

.version 9.0
.target sm_100
.address_size 64

	// .globl	_Z6assignPi

.visible .entry _Z6assignPi(
	.param .u64 .ptr .align 1 _Z6assignPi_param_0
)
{
	.reg .pred 	%p<2>;
	.reg .b32 	%r<56>;
	.reg .b64 	%rd<7>;

	ld.param.u64 	%rd1, [_Z6assignPi_param_0];
	mov.u32 	%r3, %tid.x;
	mov.u32 	%r4, %ctaid.x;
	mov.u32 	%r5, %ntid.x;
	mad.lo.s32 	%r1, %r4, %r5, %r3;
	add.s32 	%r2, %r1, -1;
	setp.gt.u32 	%p1, %r2, 98;
	@%p1 bra 	$L__BB0_2;
	cvta.to.global.u64 	%rd2, %rd1;
	mul.wide.u32 	%rd3, %r2, 4;
	add.s64 	%rd4, %rd2, %rd3;
	mul.wide.u32 	%rd5, %r1, 4;
	add.s64 	%rd6, %rd2, %rd5;
	ld.global.u32 	%r6, [%rd4];
	bar.sync 	0;
	st.global.u32 	[%rd6], %r6;
	ld.global.u32 	%r7, [%rd4];
	bar.sync 	0;
	st.global.u32 	[%rd6], %r7;
	ld.global.u32 	%r8, [%rd4];
	bar.sync 	0;
	st.global.u32 	[%rd6], %r8;
	ld.global.u32 	%r9, [%rd4];
	bar.sync 	0;
	st.global.u32 	[%rd6], %r9;
	ld.global.u32 	%r10, [%rd4];
	bar.sync 	0;
	st.global.u32 	[%rd6], %r10;
	ld.global.u32 	%r11, [%rd4];
	bar.sync 	0;
	st.global.u32 	[%rd6], %r11;
	ld.global.u32 	%r12, [%rd4];
	bar.sync 	0;
	st.global.u32 	[%rd6], %r12;
	ld.global.u32 	%r13, [%rd4];
	bar.sync 	0;
	st.global.u32 	[%rd6], %r13;
	ld.global.u32 	%r14, [%rd4];
	bar.sync 	0;
	st.global.u32 	[%rd6], %r14;
	ld.global.u32 	%r15, [%rd4];
	bar.sync 	0;
	st.global.u32 	[%rd6], %r15;
	ld.global.u32 	%r16, [%rd4];
	bar.sync 	0;
	st.global.u32 	[%rd6], %r16;
	ld.global.u32 	%r17, [%rd4];
	bar.sync 	0;
	st.global.u32 	[%rd6], %r17;
	ld.global.u32 	%r18, [%rd4];
	bar.sync 	0;
	st.global.u32 	[%rd6], %r18;
	ld.global.u32 	%r19, [%rd4];
	bar.sync 	0;
	st.global.u32 	[%rd6], %r19;
	ld.global.u32 	%r20, [%rd4];
	bar.sync 	0;
	st.global.u32 	[%rd6], %r20;
	ld.global.u32 	%r21, [%rd4];
	bar.sync 	0;
	st.global.u32 	[%rd6], %r21;
	ld.global.u32 	%r22, [%rd4];
	bar.sync 	0;
	st.global.u32 	[%rd6], %r22;
	ld.global.u32 	%r23, [%rd4];
	bar.sync 	0;
	st.global.u32 	[%rd6], %r23;
	ld.global.u32 	%r24, [%rd4];
	bar.sync 	0;
	st.global.u32 	[%rd6], %r24;
	ld.global.u32 	%r25, [%rd4];
	bar.sync 	0;
	st.global.u32 	[%rd6], %r25;
	ld.global.u32 	%r26, [%rd4];
	bar.sync 	0;
	st.global.u32 	[%rd6], %r26;
	ld.global.u32 	%r27, [%rd4];
	bar.sync 	0;
	st.global.u32 	[%rd6], %r27;
	ld.global.u32 	%r28, [%rd4];
	bar.sync 	0;
	st.global.u32 	[%rd6], %r28;
	ld.global.u32 	%r29, [%rd4];
	bar.sync 	0;
	st.global.u32 	[%rd6], %r29;
	ld.global.u32 	%r30, [%rd4];
	bar.sync 	0;
	st.global.u32 	[%rd6], %r30;
	ld.global.u32 	%r31, [%rd4];
	bar.sync 	0;
	st.global.u32 	[%rd6], %r31;
	ld.global.u32 	%r32, [%rd4];
	bar.sync 	0;
	st.global.u32 	[%rd6], %r32;
	ld.global.u32 	%r33, [%rd4];
	bar.sync 	0;
	st.global.u32 	[%rd6], %r33;
	ld.global.u32 	%r34, [%rd4];
	bar.sync 	0;
	st.global.u32 	[%rd6], %r34;
	ld.global.u32 	%r35, [%rd4];
	bar.sync 	0;
	st.global.u32 	[%rd6], %r35;
	ld.global.u32 	%r36, [%rd4];
	bar.sync 	0;
	st.global.u32 	[%rd6], %r36;
	ld.global.u32 	%r37, [%rd4];
	bar.sync 	0;
	st.global.u32 	[%rd6], %r37;
	ld.global.u32 	%r38, [%rd4];
	bar.sync 	0;
	st.global.u32 	[%rd6], %r38;
	ld.global.u32 	%r39, [%rd4];
	bar.sync 	0;
	st.global.u32 	[%rd6], %r39;
	ld.global.u32 	%r40, [%rd4];
	bar.sync 	0;
	st.global.u32 	[%rd6], %r40;
	ld.global.u32 	%r41, [%rd4];
	bar.sync 	0;
	st.global.u32 	[%rd6], %r41;
	ld.global.u32 	%r42, [%rd4];
	bar.sync 	0;
	st.global.u32 	[%rd6], %r42;
	ld.global.u32 	%r43, [%rd4];
	bar.sync 	0;
	st.global.u32 	[%rd6], %r43;
	ld.global.u32 	%r44, [%rd4];
	bar.sync 	0;
	st.global.u32 	[%rd6], %r44;
	ld.global.u32 	%r45, [%rd4];
	bar.sync 	0;
	st.global.u32 	[%rd6], %r45;
	ld.global.u32 	%r46, [%rd4];
	bar.sync 	0;
	st.global.u32 	[%rd6], %r46;
	ld.global.u32 	%r47, [%rd4];
	bar.sync 	0;
	st.global.u32 	[%rd6], %r47;
	ld.global.u32 	%r48, [%rd4];
	bar.sync 	0;
	st.global.u32 	[%rd6], %r48;
	ld.global.u32 	%r49, [%rd4];
	bar.sync 	0;
	st.global.u32 	[%rd6], %r49;
	ld.global.u32 	%r50, [%rd4];
	bar.sync 	0;
	st.global.u32 	[%rd6], %r50;
	ld.global.u32 	%r51, [%rd4];
	bar.sync 	0;
	st.global.u32 	[%rd6], %r51;
	ld.global.u32 	%r52, [%rd4];
	bar.sync 	0;
	st.global.u32 	[%rd6], %r52;
	ld.global.u32 	%r53, [%rd4];
	bar.sync 	0;
	st.global.u32 	[%rd6], %r53;
	ld.global.u32 	%r54, [%rd4];
	bar.sync 	0;
	st.global.u32 	[%rd6], %r54;
	ld.global.u32 	%r55, [%rd4];
	bar.sync 	0;
	st.global.u32 	[%rd6], %r55;
$L__BB0_2:
	ret;

}


// ===== COMPILED SASS (sm_100) =====

	.target	sm_100

	.elftype	@"ET_EXEC"


//--------------------- .note.nv.tkinfo           --------------------------
	.section	.note.nv.tkinfo,"",@"SHT_NOTE"
	.sectionflags	@"SHF_NOTE_NV_TKINFO"
	.tkinfo
        /*0018*/ 	.word	0x00000002
        /*0030*/ 	.string	""
        /*0030*/ 	.string	"ptxas"
        /*0030*/ 	.string	"Cuda compilation tools, release 13.0, V13.0.88"
        /*0030*/ 	.string	"Build cuda_13.0.r13.0/compiler.36424714_0"
        /*0030*/ 	.string	"-arch sm_100 -m 64 "



//--------------------- .note.nv.cuinfo           --------------------------
	.section	.note.nv.cuinfo,"",@"SHT_NOTE"
	.sectionflags	@"SHF_NOTE_NV_CUINFO"
        /*0018*/ 	.short	0x0002
        /*001a*/ 	.short	0x0064
        /*001c*/ 	.short	0x0082
	.zero		2


//--------------------- .nv.info                  --------------------------
	.section	.nv.info,"",@"SHT_CUDA_INFO"
	.align	4


	//----- nvinfo : EIATTR_REGCOUNT
	.align		4
        /*0000*/ 	.byte	0x04, 0x2f
        /*0002*/ 	.short	(.L_1 - .L_0)
	.align		4
.L_0:
        /*0004*/ 	.word	index@(_Z6assignPi)
        /*0008*/ 	.word	0x00000012


	//----- nvinfo : EIATTR_FRAME_SIZE
	.align		4
.L_1:
        /*000c*/ 	.byte	0x04, 0x11
        /*000e*/ 	.short	(.L_3 - .L_2)
	.align		4
.L_2:
        /*0010*/ 	.word	index@(_Z6assignPi)
        /*0014*/ 	.word	0x00000000


	//----- nvinfo : EIATTR_MIN_STACK_SIZE
	.align		4
.L_3:
        /*0018*/ 	.byte	0x04, 0x12
        /*001a*/ 	.short	(.L_5 - .L_4)
	.align		4
.L_4:
        /*001c*/ 	.word	index@(_Z6assignPi)
        /*0020*/ 	.word	0x00000000
.L_5:


//--------------------- .nv.compat                --------------------------
	.section	.nv.compat,"",@"SHT_CUDA_COMPAT_INFO"
	.align	4
        /*0000*/ 	.byte	0x02, 0x09, 0x00, 0x00, 0x02, 0x02, 0x01, 0x00, 0x02, 0x05, 0x05, 0x00, 0x03, 0x07, 0x01, 0x01
        /*0010*/ 	.byte	0x02, 0x03, 0x00, 0x00, 0x02, 0x06, 0x01, 0x00, 0x04, 0x0b, 0x08, 0x00, 0x09, 0x00, 0x00, 0x00
        /*0020*/ 	.byte	0x00, 0x00, 0x00, 0x00


//--------------------- .nv.info._Z6assignPi      --------------------------
	.section	.nv.info._Z6assignPi,"",@"SHT_CUDA_INFO"
	.sectionflags	@""
	.align	4


	//----- nvinfo : EIATTR_CUDA_API_VERSION
	.align		4
        /*0000*/ 	.byte	0x04, 0x37
        /*0002*/ 	.short	(.L_7 - .L_6)
.L_6:
        /*0004*/ 	.word	0x00000082


	//----- nvinfo : EIATTR_KPARAM_INFO
	.align		4
.L_7:
        /*0008*/ 	.byte	0x04, 0x17
        /*000a*/ 	.short	(.L_9 - .L_8)
.L_8:
        /*000c*/ 	.word	0x00000000
        /*0010*/ 	.short	0x0000
        /*0012*/ 	.short	0x0000
        /*0014*/ 	.byte	0x00, 0xf5, 0x21, 0x00


	//----- nvinfo : EIATTR_SPARSE_MMA_MASK
	.align		4
.L_9:
        /*0018*/ 	.byte	0x03, 0x50
        /*001a*/ 	.short	0x0000


	//----- nvinfo : EIATTR_MAXREG_COUNT
	.align		4
        /*001c*/ 	.byte	0x03, 0x1b
        /*001e*/ 	.short	0x00ff


	//----- nvinfo : EIATTR_NUM_BARRIERS
	.align		4
        /*0020*/ 	.byte	0x02, 0x4c
        /*0022*/ 	.byte	0x01
	.zero		1


	//----- nvinfo : EIATTR_MERCURY_ISA_VERSION
	.align		4
        /*0024*/ 	.byte	0x03, 0x5f
        /*0026*/ 	.short	0x0101


	//----- nvinfo : EIATTR_VRC_CTA_INIT_COUNT
	.align		4
        /*0028*/ 	.byte	0x02, 0x4a
	.zero		1
	.zero		1


	//----- nvinfo : EIATTR_EXIT_INSTR_OFFSETS
	.align		4
        /*002c*/ 	.byte	0x04, 0x1c
        /*002e*/ 	.short	(.L_11 - .L_10)


	//   ....[0]....
.L_10:
        /*0030*/ 	.word	0x00000070


	//   ....[1]....
        /*0034*/ 	.word	0x00000a20


	//----- nvinfo : EIATTR_CBANK_PARAM_SIZE
	.align		4
.L_11:
        /*0038*/ 	.byte	0x03, 0x19
        /*003a*/ 	.short	0x0008


	//----- nvinfo : EIATTR_PARAM_CBANK
	.align		4
        /*003c*/ 	.byte	0x04, 0x0a
        /*003e*/ 	.short	(.L_13 - .L_12)
	.align		4
.L_12:
        /*0040*/ 	.word	index@(.nv.constant0._Z6assignPi)
        /*0044*/ 	.short	0x0380
        /*0046*/ 	.short	0x0008


	//----- nvinfo : EIATTR_SW_WAR
	.align		4
.L_13:
        /*0048*/ 	.byte	0x04, 0x36
        /*004a*/ 	.short	(.L_15 - .L_14)
.L_14:
        /*004c*/ 	.word	0x00000008
.L_15:


//--------------------- .nv.callgraph             --------------------------
	.section	.nv.callgraph,"",@"SHT_CUDA_CALLGRAPH"
	.align	4
	.sectionentsize	8
	.align		4
        /*0000*/ 	.word	0x00000000
	.align		4
        /*0004*/ 	.word	0xffffffff
	.align		4
        /*0008*/ 	.word	0x00000000
	.align		4
        /*000c*/ 	.word	0xfffffffe
	.align		4
        /*0010*/ 	.word	0x00000000
	.align		4
        /*0014*/ 	.word	0xfffffffd
	.align		4
        /*0018*/ 	.word	0x00000000
	.align		4
        /*001c*/ 	.word	0xfffffffc


//--------------------- .text._Z6assignPi         --------------------------
	.section	.text._Z6assignPi,"ax",@progbits
	.align	128
        .global         _Z6assignPi
        .type           _Z6assignPi,@function
        .size           _Z6assignPi,(.L_x_1 - _Z6assignPi)
        .other          _Z6assignPi,@"STO_CUDA_ENTRY STV_DEFAULT"
_Z6assignPi:
.text._Z6assignPi:
[----:B------:R-:W-:Y:S01]  /*0000*/  LDC R1, c[0x0][0x37c] ;  /* 0x0000df00ff017b82 */ /* 0x000fe20000000800 */
[----:B------:R-:W0:Y:S07]  /*0010*/  S2R R7, SR_TID.X ;  /* 0x0000000000077919 */ /* 0x000e2e0000002100 */
[----:B------:R-:W0:Y:S08]  /*0020*/  S2UR UR4, SR_CTAID.X ;  /* 0x00000000000479c3 */ /* 0x000e300000002500 */
[----:B------:R-:W0:Y:S02]  /*0030*/  LDC R0, c[0x0][0x360] ;  /* 0x0000d800ff007b82 */ /* 0x000e240000000800 */
[----:B0-----:R-:W-:-:S05]  /*0040*/  IMAD R7, R0, UR4, R7 ;  /* 0x0000000400077c24 */ /* 0x001fca000f8e0207 */
[----:B------:R-:W-:-:S04]  /*0050*/  IADD3 R3, PT, PT, R7, -0x1, RZ ;  /* 0xffffffff07037810 */ /* 0x000fc80007ffe0ff */
[----:B------:R-:W-:-:S13]  /*0060*/  ISETP.GT.U32.AND P0, PT, R3, 0x62, PT ;  /* 0x000000620300780c */ /* 0x000fda0003f04070 */
[----:B------:R-:W-:Y:S05]  /*0070*/  @P0 EXIT ;  /* 0x000000000000094d */ /* 0x000fea0003800000 */
[----:B------:R-:W0:Y:S01]  /*0080*/  LDC.64 R4, c[0x0][0x380] ;  /* 0x0000e000ff047b82 */ /* 0x000e220000000a00 */
[----:B------:R-:W1:Y:S01]  /*0090*/  LDCU.64 UR4, c[0x0][0x358] ;  /* 0x00006b00ff0477ac */ /* 0x000e620008000a00 */
[----:B0-----:R-:W-:-:S05]  /*00a0*/  IMAD.WIDE.U32 R2, R3, 0x4, R4 ;  /* 0x0000000403027825 */ /* 0x001fca00078e0004 */
[----:B-1----:R-:W2:Y:S01]  /*00b0*/  LDG.E R9, desc[UR4][R2.64] ;  /* 0x0000000402097981 */ /* 0x002ea2000c1e1900 */
[----:B------:R-:W-:Y:S01]  /*00c0*/  IMAD.WIDE.U32 R4, R7, 0x4, R4 ;  /* 0x0000000407047825 */ /* 0x000fe200078e0004 */
[----:B------:R-:W-:Y:S06]  /*00d0*/  BAR.SYNC.DEFER_BLOCKING 0x0 ;  /* 0x0000000000007b1d */ /* 0x000fec0000010000 */
[----:B--2---:R0:W-:Y:S04]  /*00e0*/  STG.E desc[UR4][R4.64], R9 ;  /* 0x0000000904007986 */ /* 0x0041e8000c101904 */
[----:B------:R-:W2:Y:S01]  /*00f0*/  LDG.E R7, desc[UR4][R2.64] ;  /* 0x0000000402077981 */ /* 0x000ea2000c1e1900 */
[----:B------:R-:W-:Y:S06]  /*0100*/  BAR.SYNC.DEFER_BLOCKING 0x0 ;  /* 0x0000000000007b1d */ /* 0x000fec0000010000 */
[----:B--2---:R1:W-:Y:S04]  /*0110*/  STG.E desc[UR4][R4.64], R7 ;  /* 0x0000000704007986 */ /* 0x0043e8000c101904 */
[----:B------:R-:W2:Y:S01]  /*0120*/  LDG.E R11, desc[UR4][R2.64] ;  /* 0x00000004020b7981 */ /* 0x000ea2000c1e1900 */
[----:B------:R-:W-:Y:S06]  /*0130*/  BAR.SYNC.DEFER_BLOCKING 0x0 ;  /* 0x0000000000007b1d */ /* 0x000fec0000010000 */
[----:B--2---:R2:W-:Y:S04]  /*0140*/  STG.E desc[UR4][R4.64], R11 ;  /* 0x0000000b04007986 */ /* 0x0045e8000c101904 */
[----:B------:R-:W3:Y:S01]  /*0150*/  LDG.E R13, desc[UR4][R2.64] ;  /* 0x00000004020d7981 */ /* 0x000ee2000c1e1900 */
[----:B------:R-:W-:Y:S06]  /*0160*/  BAR.SYNC.DEFER_BLOCKING 0x0 ;  /* 0x0000000000007b1d */ /* 0x000fec0000010000 */
[----:B---3--:R3:W-:Y:S04]  /*0170*/  STG.E desc[UR4][R4.64], R13 ;  /* 0x0000000d04007986 */ /* 0x0087e8000c101904 */
[----:B------:R-:W4:Y:S01]  /*0180*/  LDG.E R15, desc[UR4][R2.64] ;  /* 0x00000004020f7981 */ /* 0x000f22000c1e1900 */
[----:B------:R-:W-:Y:S06]  /*0190*/  BAR.SYNC.DEFER_BLOCKING 0x0 ;  /* 0x0000000000007b1d */ /* 0x000fec0000010000 */
[----:B----4-:R4:W-:Y:S04]  /*01a0*/  STG.E desc[UR4][R4.64], R15 ;  /* 0x0000000f04007986 */ /* 0x0109e8000c101904 */
[----:B0-----:R-:W5:Y:S01]  /*01b0*/  LDG.E R9, desc[UR4][R2.64] ;  /* 0x0000000402097981 */ /* 0x001f62000c1e1900 */
[----:B------:R-:W-:Y:S06]  /*01c0*/  BAR.SYNC.DEFER_BLOCKING 0x0 ;  /* 0x0000000000007b1d */ /* 0x000fec0000010000 */
[----:B-----5:R0:W-:Y:S04]  /*01d0*/  STG.E desc[UR4][R4.64], R9 ;  /* 0x0000000904007986 */ /* 0x0201e8000c101904 */
[----:B-1----:R-:W5:Y:S01]  /*01e0*/  LDG.E R7, desc[UR4][R2.64] ;  /* 0x0000000402077981 */ /* 0x002f62000c1e1900 */
[----:B------:R-:W-:Y:S06]  /*01f0*/  BAR.SYNC.DEFER_BLOCKING 0x0 ;  /* 0x0000000000007b1d */ /* 0x000fec0000010000 */
[----:B-----5:R1:W-:Y:S04]  /*0200*/  STG.E desc[UR4][R4.64], R7 ;  /* 0x0000000704007986 */ /* 0x0203e8000c101904 */
[----:B--2---:R-:W2:Y:S01]  /*0210*/  LDG.E R11, desc[UR4][R2.64] ;  /* 0x00000004020b7981 */ /* 0x004ea2000c1e1900 */
[----:B------:R-:W-:Y:S06]  /*0220*/  BAR.SYNC.DEFER_BLOCKING 0x0 ;  /* 0x0000000000007b1d */ /* 0x000fec0000010000 */
[----:B--2---:R2:W-:Y:S04]  /*0230*/  STG.E desc[UR4][R4.64], R11 ;  /* 0x0000000b04007986 */ /* 0x0045e8000c101904 */
[----:B---3--:R-:W3:Y:S01]  /*0240*/  LDG.E R13, desc[UR4][R2.64] ;  /* 0x00000004020d7981 */ /* 0x008ee2000c1e1900 */
[----:B------:R-:W-:Y:S06]  /*0250*/  BAR.SYNC.DEFER_BLOCKING 0x0 ;  /* 0x0000000000007b1d */ /* 0x000fec0000010000 */
[----:B---3--:R3:W-:Y:S04]  /*0260*/  STG.E desc[UR4][R4.64], R13 ;  /* 0x0000000d04007986 */ /* 0x0087e8000c101904 */
[----:B----4-:R-:W4:Y:S01]  /*0270*/  LDG.E R15, desc[UR4][R2.64] ;  /* 0x00000004020f7981 */ /* 0x010f22000c1e1900 */
        /* <DEDUP_REMOVED lines=109> */
[----:B-----5:R-:W-:Y:S04]  /*0950*/  STG.E desc[UR4][R4.64], R9 ;  /* 0x0000000904007986 */ /* 0x020fe8000c101904 */
[----:B-1----:R-:W5:Y:S01]  /*0960*/  LDG.E R7, desc[UR4][R2.64] ;  /* 0x0000000402077981 */ /* 0x002f62000c1e1900 */
[----:B------:R-:W-:Y:S06]  /*0970*/  BAR.SYNC.DEFER_BLOCKING 0x0 ;  /* 0x0000000000007b1d */ /* 0x000fec0000010000 */
[----:B-----5:R-:W-:Y:S04]  /*0980*/  STG.E desc[UR4][R4.64], R7 ;  /* 0x0000000704007986 */ /* 0x020fe8000c101904 */
[----:B--2---:R-:W2:Y:S01]  /*0990*/  LDG.E R11, desc[UR4][R2.64] ;  /* 0x00000004020b7981 */ /* 0x004ea2000c1e1900 */
[----:B------:R-:W-:Y:S06]  /*09a0*/  BAR.SYNC.DEFER_BLOCKING 0x0 ;  /* 0x0000000000007b1d */ /* 0x000fec0000010000 */
[----:B--2---:R-:W-:Y:S04]  /*09b0*/  STG.E desc[UR4][R4.64], R11 ;  /* 0x0000000b04007986 */ /* 0x004fe8000c101904 */
[----:B---3--:R-:W2:Y:S01]  /*09c0*/  LDG.E R13, desc[UR4][R2.64] ;  /* 0x00000004020d7981 */ /* 0x008ea2000c1e1900 */
[----:B------:R-:W-:Y:S06]  /*09d0*/  BAR.SYNC.DEFER_BLOCKING 0x0 ;  /* 0x0000000000007b1d */ /* 0x000fec0000010000 */
[----:B--2---:R-:W-:Y:S04]  /*09e0*/  STG.E desc[UR4][R4.64], R13 ;  /* 0x0000000d04007986 */ /* 0x004fe8000c101904 */
[----:B----4-:R-:W2:Y:S01]  /*09f0*/  LDG.E R15, desc[UR4][R2.64] ;  /* 0x00000004020f7981 */ /* 0x010ea2000c1e1900 */
[----:B------:R-:W-:Y:S06]  /*0a00*/  BAR.SYNC.DEFER_BLOCKING 0x0 ;  /* 0x0000000000007b1d */ /* 0x000fec0000010000 */
[----:B--2---:R-:W-:Y:S01]  /*0a10*/  STG.E desc[UR4][R4.64], R15 ;  /* 0x0000000f04007986 */ /* 0x004fe2000c101904 */
[----:B------:R-:W-:Y:S05]  /*0a20*/  EXIT ;  /* 0x000000000000794d */ /* 0x000fea0003800000 */
.L_x_0:
[----:B------:R-:W-:-:S00]  /*0a30*/  BRA `(.L_x_0) ;  /* 0xfffffffc00fc7947 */ /* 0x000fc0000383ffff */
[----:B------:R-:W-:-:S00]  /*0a40*/  NOP ;  /* 0x0000000000007918 */ /* 0x000fc00000000000 */
        /* <DEDUP_REMOVED lines=11> */
.L_x_1:


//--------------------- .nv.shared.reserved.0     --------------------------
	.section	.nv.shared.reserved.0,"aw",@nobits
	.weak		__nv_reservedSMEM_offset_0_alias
	.size		__nv_reservedSMEM_offset_0_alias, 0, 64
	.other		__nv_reservedSMEM_offset_0_alias,@"STO_CUDA_RESERVED_SHARED STV_DEFAULT"
__nv_reservedSMEM_offset_0_alias:
	.zero		0
	.zero		64


//--------------------- .nv.constant0._Z6assignPi --------------------------
	.section	.nv.constant0._Z6assignPi,"a",@progbits
	.sectionflags	@""
	.align	4
.nv.constant0._Z6assignPi:
	.zero		904


//--------------------- SYMBOLS --------------------------

	.type		.nv.reservedSmem.offset0,@object
	.size		.nv.reservedSmem.offset0,0x4
